//
// Generated by NVIDIA NVVM Compiler
//
// Compiler Build ID: CL-36424714
// Cuda compilation tools, release 13.0, V13.0.88
// Based on NVVM 20.0.0
//

.version 9.0
.target sm_100
.address_size 64

	// .globl	_Z12csr_multiplyPiS_S_S_S_S_
// _ZZ12csr_multiplyPiS_S_S_S_S_E3dot has been demoted

.visible .entry _Z12csr_multiplyPiS_S_S_S_S_(
	.param .u64 .ptr .align 1 _Z12csr_multiplyPiS_S_S_S_S__param_0,
	.param .u64 .ptr .align 1 _Z12csr_multiplyPiS_S_S_S_S__param_1,
	.param .u64 .ptr .align 1 _Z12csr_multiplyPiS_S_S_S_S__param_2,
	.param .u64 .ptr .align 1 _Z12csr_multiplyPiS_S_S_S_S__param_3,
	.param .u64 .ptr .align 1 _Z12csr_multiplyPiS_S_S_S_S__param_4,
	.param .u64 .ptr .align 1 _Z12csr_multiplyPiS_S_S_S_S__param_5
)
{
	.reg .pred 	%p<17>;
	.reg .b32 	%r<215>;
	.reg .b64 	%rd<89>;
	// demoted variable
	.shared .align 4 .b8 _ZZ12csr_multiplyPiS_S_S_S_S_E3dot[32];
	ld.param.u64 	%rd8, [_Z12csr_multiplyPiS_S_S_S_S__param_0];
	ld.param.u64 	%rd6, [_Z12csr_multiplyPiS_S_S_S_S__param_1];
	ld.param.u64 	%rd9, [_Z12csr_multiplyPiS_S_S_S_S__param_2];
	ld.param.u64 	%rd10, [_Z12csr_multiplyPiS_S_S_S_S__param_3];
	ld.param.u64 	%rd11, [_Z12csr_multiplyPiS_S_S_S_S__param_4];
	ld.param.u64 	%rd7, [_Z12csr_multiplyPiS_S_S_S_S__param_5];
	cvta.to.global.u64 	%rd1, %rd11;
	cvta.to.global.u64 	%rd2, %rd9;
	cvta.to.global.u64 	%rd3, %rd10;
	cvta.to.global.u64 	%rd12, %rd8;
	mov.u32 	%r51, %ctaid.x;
	shl.b32 	%r52, %r51, 3;
	mov.u32 	%r1, %tid.x;
	add.s32 	%r53, %r52, %r1;
	shr.s32 	%r54, %r53, 31;
	shr.u32 	%r55, %r54, 27;
	add.s32 	%r56, %r53, %r55;
	shr.s32 	%r2, %r56, 5;
	and.b32  	%r57, %r56, -32;
	sub.s32 	%r3, %r53, %r57;
	ld.global.u32 	%r58, [%rd12];
	setp.ge.s32 	%p1, %r2, %r58;
	@%p1 bra 	$L__BB0_27;
	cvta.to.global.u64 	%rd13, %rd6;
	shl.b32 	%r60, %r1, 2;
	mov.u32 	%r61, _ZZ12csr_multiplyPiS_S_S_S_S_E3dot;
	add.s32 	%r4, %r61, %r60;
	mov.b32 	%r205, 0;
	st.shared.u32 	[%r4], %r205;
	mul.wide.s32 	%rd14, %r2, 4;
	add.s64 	%rd15, %rd13, %rd14;
	ld.global.u32 	%r5, [%rd15];
	ld.global.u32 	%r6, [%rd15+4];
	add.s32 	%r208, %r5, %r3;
	setp.ge.s32 	%p2, %r208, %r6;
	@%p2 bra 	$L__BB0_15;
	add.s32 	%r64, %r208, 32;
	max.s32 	%r65, %r6, %r64;
	not.b32 	%r66, %r5;
	add.s32 	%r67, %r65, %r66;
	sub.s32 	%r68, %r67, %r3;
	shr.u32 	%r69, %r68, 5;
	add.s32 	%r8, %r69, 1;
	and.b32  	%r9, %r8, 15;
	setp.lt.u32 	%p3, %r68, 480;
	mov.b32 	%r205, 0;
	@%p3 bra 	$L__BB0_5;
	and.b32  	%r71, %r8, 268435440;
	neg.s32 	%r206, %r71;
	add.s64 	%rd4, %rd3, 1024;
	add.s64 	%rd5, %rd2, 1024;
	mov.b32 	%r205, 0;
$L__BB0_4:
	.pragma "nounroll";
	mul.wide.s32 	%rd16, %r208, 4;
	add.s64 	%rd17, %rd4, %rd16;
	add.s64 	%rd18, %rd5, %rd16;
	ld.global.u32 	%r72, [%rd17+-1024];
	ld.global.u32 	%r73, [%rd18+-1024];
	mul.wide.s32 	%rd19, %r73, 4;
	add.s64 	%rd20, %rd1, %rd19;
	ld.global.u32 	%r74, [%rd20];
	mad.lo.s32 	%r75, %r74, %r72, %r205;
	ld.global.u32 	%r76, [%rd17+-896];
	ld.global.u32 	%r77, [%rd18+-896];
	mul.wide.s32 	%rd21, %r77, 4;
	add.s64 	%rd22, %rd1, %rd21;
	ld.global.u32 	%r78, [%rd22];
	mad.lo.s32 	%r79, %r78, %r76, %r75;
	ld.global.u32 	%r80, [%rd17+-768];
	ld.global.u32 	%r81, [%rd18+-768];
	mul.wide.s32 	%rd23, %r81, 4;
	add.s64 	%rd24, %rd1, %rd23;
	ld.global.u32 	%r82, [%rd24];
	mad.lo.s32 	%r83, %r82, %r80, %r79;
	ld.global.u32 	%r84, [%rd17+-640];
	ld.global.u32 	%r85, [%rd18+-640];
	mul.wide.s32 	%rd25, %r85, 4;
	add.s64 	%rd26, %rd1, %rd25;
	ld.global.u32 	%r86, [%rd26];
	mad.lo.s32 	%r87, %r86, %r84, %r83;
	ld.global.u32 	%r88, [%rd17+-512];
	ld.global.u32 	%r89, [%rd18+-512];
	mul.wide.s32 	%rd27, %r89, 4;
	add.s64 	%rd28, %rd1, %rd27;
	ld.global.u32 	%r90, [%rd28];
	mad.lo.s32 	%r91, %r90, %r88, %r87;
	ld.global.u32 	%r92, [%rd17+-384];
	ld.global.u32 	%r93, [%rd18+-384];
	mul.wide.s32 	%rd29, %r93, 4;
	add.s64 	%rd30, %rd1, %rd29;
	ld.global.u32 	%r94, [%rd30];
	mad.lo.s32 	%r95, %r94, %r92, %r91;
	ld.global.u32 	%r96, [%rd17+-256];
	ld.global.u32 	%r97, [%rd18+-256];
	mul.wide.s32 	%rd31, %r97, 4;
	add.s64 	%rd32, %rd1, %rd31;
	ld.global.u32 	%r98, [%rd32];
	mad.lo.s32 	%r99, %r98, %r96, %r95;
	ld.global.u32 	%r100, [%rd17+-128];
	ld.global.u32 	%r101, [%rd18+-128];
	mul.wide.s32 	%rd33, %r101, 4;
	add.s64 	%rd34, %rd1, %rd33;
	ld.global.u32 	%r102, [%rd34];
	mad.lo.s32 	%r103, %r102, %r100, %r99;
	ld.global.u32 	%r104, [%rd17];
	ld.global.u32 	%r105, [%rd18];
	mul.wide.s32 	%rd35, %r105, 4;
	add.s64 	%rd36, %rd1, %rd35;
	ld.global.u32 	%r106, [%rd36];
	mad.lo.s32 	%r107, %r106, %r104, %r103;
	ld.global.u32 	%r108, [%rd17+128];
	ld.global.u32 	%r109, [%rd18+128];
	mul.wide.s32 	%rd37, %r109, 4;
	add.s64 	%rd38, %rd1, %rd37;
	ld.global.u32 	%r110, [%rd38];
	mad.lo.s32 	%r111, %r110, %r108, %r107;
	ld.global.u32 	%r112, [%rd17+256];
	ld.global.u32 	%r113, [%rd18+256];
	mul.wide.s32 	%rd39, %r113, 4;
	add.s64 	%rd40, %rd1, %rd39;
	ld.global.u32 	%r114, [%rd40];
	mad.lo.s32 	%r115, %r114, %r112, %r111;
	ld.global.u32 	%r116, [%rd17+384];
	ld.global.u32 	%r117, [%rd18+384];
	mul.wide.s32 	%rd41, %r117, 4;
	add.s64 	%rd42, %rd1, %rd41;
	ld.global.u32 	%r118, [%rd42];
	mad.lo.s32 	%r119, %r118, %r116, %r115;
	ld.global.u32 	%r120, [%rd17+512];
	ld.global.u32 	%r121, [%rd18+512];
	mul.wide.s32 	%rd43, %r121, 4;
	add.s64 	%rd44, %rd1, %rd43;
	ld.global.u32 	%r122, [%rd44];
	mad.lo.s32 	%r123, %r122, %r120, %r119;
	ld.global.u32 	%r124, [%rd17+640];
	ld.global.u32 	%r125, [%rd18+640];
	mul.wide.s32 	%rd45, %r125, 4;
	add.s64 	%rd46, %rd1, %rd45;
	ld.global.u32 	%r126, [%rd46];
	mad.lo.s32 	%r127, %r126, %r124, %r123;
	ld.global.u32 	%r128, [%rd17+768];
	ld.global.u32 	%r129, [%rd18+768];
	mul.wide.s32 	%rd47, %r129, 4;
	add.s64 	%rd48, %rd1, %rd47;
	ld.global.u32 	%r130, [%rd48];
	mad.lo.s32 	%r131, %r130, %r128, %r127;
	ld.global.u32 	%r132, [%rd17+896];
	ld.global.u32 	%r133, [%rd18+896];
	mul.wide.s32 	%rd49, %r133, 4;
	add.s64 	%rd50, %rd1, %rd49;
	ld.global.u32 	%r134, [%rd50];
	mad.lo.s32 	%r205, %r134, %r132, %r131;
	add.s32 	%r208, %r208, 512;
	add.s32 	%r206, %r206, 16;
	setp.eq.s32 	%p4, %r206, 0;
	@%p4 bra 	$L__BB0_5;
	bra.uni 	$L__BB0_4;
$L__BB0_5:
	setp.eq.s32 	%p5, %r9, 0;
	@%p5 bra 	$L__BB0_14;
	and.b32  	%r14, %r8, 7;
	setp.lt.u32 	%p6, %r9, 8;
	@%p6 bra 	$L__BB0_8;
	mul.wide.s32 	%rd51, %r208, 4;
	add.s64 	%rd52, %rd3, %rd51;
	ld.global.u32 	%r136, [%rd52];
	add.s64 	%rd53, %rd2, %rd51;
	ld.global.u32 	%r137, [%rd53];
	mul.wide.s32 	%rd54, %r137, 4;
	add.s64 	%rd55, %rd1, %rd54;
	ld.global.u32 	%r138, [%rd55];
	mad.lo.s32 	%r139, %r138, %r136, %r205;
	ld.global.u32 	%r140, [%rd52+128];
	ld.global.u32 	%r141, [%rd53+128];
	mul.wide.s32 	%rd56, %r141, 4;
	add.s64 	%rd57, %rd1, %rd56;
	ld.global.u32 	%r142, [%rd57];
	mad.lo.s32 	%r143, %r142, %r140, %r139;
	ld.global.u32 	%r144, [%rd52+256];
	ld.global.u32 	%r145, [%rd53+256];
	mul.wide.s32 	%rd58, %r145, 4;
	add.s64 	%rd59, %rd1, %rd58;
	ld.global.u32 	%r146, [%rd59];
	mad.lo.s32 	%r147, %r146, %r144, %r143;
	ld.global.u32 	%r148, [%rd52+384];
	ld.global.u32 	%r149, [%rd53+384];
	mul.wide.s32 	%rd60, %r149, 4;
	add.s64 	%rd61, %rd1, %rd60;
	ld.global.u32 	%r150, [%rd61];
	mad.lo.s32 	%r151, %r150, %r148, %r147;
	ld.global.u32 	%r152, [%rd52+512];
	ld.global.u32 	%r153, [%rd53+512];
	mul.wide.s32 	%rd62, %r153, 4;
	add.s64 	%rd63, %rd1, %rd62;
	ld.global.u32 	%r154, [%rd63];
	mad.lo.s32 	%r155, %r154, %r152, %r151;
	ld.global.u32 	%r156, [%rd52+640];
	ld.global.u32 	%r157, [%rd53+640];
	mul.wide.s32 	%rd64, %r157, 4;
	add.s64 	%rd65, %rd1, %rd64;
	ld.global.u32 	%r158, [%rd65];
	mad.lo.s32 	%r159, %r158, %r156, %r155;
	ld.global.u32 	%r160, [%rd52+768];
	ld.global.u32 	%r161, [%rd53+768];
	mul.wide.s32 	%rd66, %r161, 4;
	add.s64 	%rd67, %rd1, %rd66;
	ld.global.u32 	%r162, [%rd67];
	mad.lo.s32 	%r163, %r162, %r160, %r159;
	ld.global.u32 	%r164, [%rd52+896];
	ld.global.u32 	%r165, [%rd53+896];
	mul.wide.s32 	%rd68, %r165, 4;
	add.s64 	%rd69, %rd1, %rd68;
	ld.global.u32 	%r166, [%rd69];
	mad.lo.s32 	%r205, %r166, %r164, %r163;
	add.s32 	%r208, %r208, 256;
$L__BB0_8:
	setp.eq.s32 	%p7, %r14, 0;
	@%p7 bra 	$L__BB0_14;
	and.b32  	%r20, %r8, 3;
	setp.lt.u32 	%p8, %r14, 4;
	@%p8 bra 	$L__BB0_11;
	mul.wide.s32 	%rd70, %r208, 4;
	add.s64 	%rd71, %rd3, %rd70;
	ld.global.u32 	%r168, [%rd71];
	add.s64 	%rd72, %rd2, %rd70;
	ld.global.u32 	%r169, [%rd72];
	mul.wide.s32 	%rd73, %r169, 4;
	add.s64 	%rd74, %rd1, %rd73;
	ld.global.u32 	%r170, [%rd74];
	mad.lo.s32 	%r171, %r170, %r168, %r205;
	ld.global.u32 	%r172, [%rd71+128];
	ld.global.u32 	%r173, [%rd72+128];
	mul.wide.s32 	%rd75, %r173, 4;
	add.s64 	%rd76, %rd1, %rd75;
	ld.global.u32 	%r174, [%rd76];
	mad.lo.s32 	%r175, %r174, %r172, %r171;
	ld.global.u32 	%r176, [%rd71+256];
	ld.global.u32 	%r177, [%rd72+256];
	mul.wide.s32 	%rd77, %r177, 4;
	add.s64 	%rd78, %rd1, %rd77;
	ld.global.u32 	%r178, [%rd78];
	mad.lo.s32 	%r179, %r178, %r176, %r175;
	ld.global.u32 	%r180, [%rd71+384];
	ld.global.u32 	%r181, [%rd72+384];
	mul.wide.s32 	%rd79, %r181, 4;
	add.s64 	%rd80, %rd1, %rd79;
	ld.global.u32 	%r182, [%rd80];
	mad.lo.s32 	%r205, %r182, %r180, %r179;
	add.s32 	%r208, %r208, 128;
$L__BB0_11:
	setp.eq.s32 	%p9, %r20, 0;
	@%p9 bra 	$L__BB0_14;
	neg.s32 	%r202, %r20;
$L__BB0_13:
	.pragma "nounroll";
	mul.wide.s32 	%rd81, %r208, 4;
	add.s64 	%rd82, %rd2, %rd81;
	add.s64 	%rd83, %rd3, %rd81;
	ld.global.u32 	%r183, [%rd83];
	ld.global.u32 	%r184, [%rd82];
	mul.wide.s32 	%rd84, %r184, 4;
	add.s64 	%rd85, %rd1, %rd84;
	ld.global.u32 	%r185, [%rd85];
	mad.lo.s32 	%r205, %r185, %r183, %r205;
	add.s32 	%r208, %r208, 32;
	add.s32 	%r202, %r202, 1;
	setp.ne.s32 	%p10, %r202, 0;
	@%p10 bra 	$L__BB0_13;
$L__BB0_14:
	st.shared.u32 	[%r4], %r205;
$L__BB0_15:
	setp.gt.s32 	%p11, %r3, 15;
	@%p11 bra 	$L__BB0_17;
	ld.shared.u32 	%r186, [%r4+64];
	add.s32 	%r205, %r205, %r186;
	st.shared.u32 	[%r4], %r205;
$L__BB0_17:
	setp.gt.s32 	%p12, %r3, 7;
	@%p12 bra 	$L__BB0_19;
	ld.shared.u32 	%r187, [%r4+32];
	add.s32 	%r205, %r205, %r187;
	st.shared.u32 	[%r4], %r205;
$L__BB0_19:
	setp.gt.s32 	%p13, %r3, 3;
	@%p13 bra 	$L__BB0_21;
	ld.shared.u32 	%r188, [%r4+16];
	add.s32 	%r205, %r205, %r188;
	st.shared.u32 	[%r4], %r205;
$L__BB0_21:
	setp.gt.s32 	%p14, %r3, 1;
	@%p14 bra 	$L__BB0_23;
	ld.shared.u32 	%r189, [%r4+8];
	add.s32 	%r205, %r205, %r189;
	st.shared.u32 	[%r4], %r205;
$L__BB0_23:
	setp.gt.s32 	%p15, %r3, 0;
	@%p15 bra 	$L__BB0_25;
	ld.shared.u32 	%r190, [%r4+4];
	add.s32 	%r205, %r205, %r190;
	st.shared.u32 	[%r4], %r205;
$L__BB0_25:
	setp.ne.s32 	%p16, %r3, 0;
	@%p16 bra 	$L__BB0_27;
	cvta.to.global.u64 	%rd86, %rd7;
	add.s64 	%rd88, %rd86, %rd14;
	ld.global.u32 	%r191, [%rd88];
	add.s32 	%r192, %r191, %r205;
	st.global.u32 	[%rd88], %r192;
$L__BB0_27:
	ret;

}


// ===== COMPILED SASS (sm_100) =====

	.target	sm_100

	.elftype	@"ET_EXEC"


//--------------------- .note.nv.tkinfo           --------------------------
	.section	.note.nv.tkinfo,"",@"SHT_NOTE"
	.sectionflags	@"SHF_NOTE_NV_TKINFO"
	.tkinfo
        /*0018*/ 	.word	0x00000002
        /*0030*/ 	.string	""
        /*0030*/ 	.string	"ptxas"
        /*0030*/ 	.string	"Cuda compilation tools, release 13.0, V13.0.88"
        /*0030*/ 	.string	"Build cuda_13.0.r13.0/compiler.36424714_0"
        /*0030*/ 	.string	"-arch sm_100 -m 64 "



//--------------------- .note.nv.cuinfo           --------------------------
	.section	.note.nv.cuinfo,"",@"SHT_NOTE"
	.sectionflags	@"SHF_NOTE_NV_CUINFO"
        /*0018*/ 	.short	0x0002
        /*001a*/ 	.short	0x0064
        /*001c*/ 	.short	0x0082
	.zero		2


//--------------------- .nv.info                  --------------------------
	.section	.nv.info,"",@"SHT_CUDA_INFO"
	.align	4


	//----- nvinfo : EIATTR_REGCOUNT
	.align		4
        /*0000*/ 	.byte	0x04, 0x2f
        /*0002*/ 	.short	(.L_1 - .L_0)
	.align		4
.L_0:
        /*0004*/ 	.word	index@(_Z12csr_multiplyPiS_S_S_S_S_)
        /*0008*/ 	.word	0x00000020


	//----- nvinfo : EIATTR_FRAME_SIZE
	.align		4
.L_1:
        /*000c*/ 	.byte	0x04, 0x11
        /*000e*/ 	.short	(.L_3 - .L_2)
	.align		4
.L_2:
        /*0010*/ 	.word	index@(_Z12csr_multiplyPiS_S_S_S_S_)
        /*0014*/ 	.word	0x00000000


	//----- nvinfo : EIATTR_MIN_STACK_SIZE
	.align		4
.L_3:
        /*0018*/ 	.byte	0x04, 0x12
        /*001a*/ 	.short	(.L_5 - .L_4)
	.align		4
.L_4:
        /*001c*/ 	.word	index@(_Z12csr_multiplyPiS_S_S_S_S_)
        /*0020*/ 	.word	0x00000000
.L_5:


//--------------------- .nv.compat                --------------------------
	.section	.nv.compat,"",@"SHT_CUDA_COMPAT_INFO"
	.align	4
        /*0000*/ 	.byte	0x02, 0x09, 0x00, 0x00, 0x02, 0x02, 0x01, 0x00, 0x02, 0x05, 0x05, 0x00, 0x03, 0x07, 0x01, 0x01
        /*0010*/ 	.byte	0x02, 0x03, 0x00, 0x00, 0x02, 0x06, 0x01, 0x00, 0x04, 0x0b, 0x08, 0x00, 0x09, 0x00, 0x00, 0x00
        /*0020*/ 	.byte	0x00, 0x00, 0x00, 0x00


//--------------------- .nv.info._Z12csr_multiplyPiS_S_S_S_S_ --------------------------
	.section	.nv.info._Z12csr_multiplyPiS_S_S_S_S_,"",@"SHT_CUDA_INFO"
	.sectionflags	@""
	.align	4


	//----- nvinfo : EIATTR_CUDA_API_VERSION
	.align		4
        /*0000*/ 	.byte	0x04, 0x37
        /*0002*/ 	.short	(.L_7 - .L_6)
.L_6:
        /*0004*/ 	.word	0x00000082


	//----- nvinfo : EIATTR_KPARAM_INFO
	.align		4
.L_7:
        /*0008*/ 	.byte	0x04, 0x17
        /*000a*/ 	.short	(.L_9 - .L_8)
.L_8:
        /*000c*/ 	.word	0x00000000
        /*0010*/ 	.short	0x0005
        /*0012*/ 	.short	0x0028
        /*0014*/ 	.byte	0x00, 0xf5, 0x21, 0x00


	//----- nvinfo : EIATTR_KPARAM_INFO
	.align		4
.L_9:
        /*0018*/ 	.byte	0x04, 0x17
        /*001a*/ 	.short	(.L_11 - .L_10)
.L_10:
        /*001c*/ 	.word	0x00000000
        /*0020*/ 	.short	0x0004
        /*0022*/ 	.short	0x0020
        /*0024*/ 	.byte	0x00, 0xf5, 0x21, 0x00


	//----- nvinfo : EIATTR_KPARAM_INFO
	.align		4
.L_11:
        /*0028*/ 	.byte	0x04, 0x17
        /*002a*/ 	.short	(.L_13 - .L_12)
.L_12:
        /*002c*/ 	.word	0x00000000
        /*0030*/ 	.short	0x0003
        /*0032*/ 	.short	0x0018
        /*0034*/ 	.byte	0x00, 0xf5, 0x21, 0x00


	//----- nvinfo : EIATTR_KPARAM_INFO
	.align		4
.L_13:
        /*0038*/ 	.byte	0x04, 0x17
        /*003a*/ 	.short	(.L_15 - .L_14)
.L_14:
        /*003c*/ 	.word	0x00000000
        /*0040*/ 	.short	0x0002
        /*0042*/ 	.short	0x0010
        /*0044*/ 	.byte	0x00, 0xf5, 0x21, 0x00


	//----- nvinfo : EIATTR_KPARAM_INFO
	.align		4
.L_15:
        /*0048*/ 	.byte	0x04, 0x17
        /*004a*/ 	.short	(.L_17 - .L_16)
.L_16:
        /*004c*/ 	.word	0x00000000
        /*0050*/ 	.short	0x0001
        /*0052*/ 	.short	0x0008
        /*0054*/ 	.byte	0x00, 0xf5, 0x21, 0x00


	//----- nvinfo : EIATTR_KPARAM_INFO
	.align		4
.L_17:
        /*0058*/ 	.byte	0x04, 0x17
        /*005a*/ 	.short	(.L_19 - .L_18)
.L_18:
        /*005c*/ 	.word	0x00000000
        /*0060*/ 	.short	0x0000
        /*0062*/ 	.short	0x0000
        /*0064*/ 	.byte	0x00, 0xf5, 0x21, 0x00


	//----- nvinfo : EIATTR_SPARSE_MMA_MASK
	.align		4
.L_19:
        /*0068*/ 	.byte	0x03, 0x50
        /*006a*/ 	.short	0x0000


	//----- nvinfo : EIATTR_MAXREG_COUNT
	.align		4
        /*006c*/ 	.byte	0x03, 0x1b
        /*006e*/ 	.short	0x00ff


	//----- nvinfo : EIATTR_MERCURY_ISA_VERSION
	.align		4
        /*0070*/ 	.byte	0x03, 0x5f
        /*0072*/ 	.short	0x0101


	//----- nvinfo : EIATTR_VRC_CTA_INIT_COUNT
	.align		4
        /*0074*/ 	.byte	0x02, 0x4a
	.zero		1
	.zero		1


	//----- nvinfo : EIATTR_EXIT_INSTR_OFFSETS
	.align		4
        /*0078*/ 	.byte	0x04, 0x1c
        /*007a*/ 	.short	(.L_21 - .L_20)


	//   ....[0]....
.L_20:
        /*007c*/ 	.word	0x000000b0


	//   ....[1]....
        /*0080*/ 	.word	0x00001070


	//   ....[2]....
        /*0084*/ 	.word	0x000010d0


	//----- nvinfo : EIATTR_CRS_STACK_SIZE
	.align		4
.L_21:
        /*0088*/ 	.byte	0x04, 0x1e
        /*008a*/ 	.short	(.L_23 - .L_22)
.L_22:
        /*008c*/ 	.word	0x00000000


	//----- nvinfo : EIATTR_CBANK_PARAM_SIZE
	.align		4
.L_23:
        /*0090*/ 	.byte	0x03, 0x19
        /*0092*/ 	.short	0x0030


	//----- nvinfo : EIATTR_PARAM_CBANK
	.align		4
        /*0094*/ 	.byte	0x04, 0x0a
        /*0096*/ 	.short	(.L_25 - .L_24)
	.align		4
.L_24:
        /*0098*/ 	.word	index@(.nv.constant0._Z12csr_multiplyPiS_S_S_S_S_)
        /*009c*/ 	.short	0x0380
        /*009e*/ 	.short	0x0030


	//----- nvinfo : EIATTR_SW_WAR
	.align		4
.L_25:
        /*00a0*/ 	.byte	0x04, 0x36
        /*00a2*/ 	.short	(.L_27 - .L_26)
.L_26:
        /*00a4*/ 	.word	0x00000008
.L_27:


//--------------------- .nv.callgraph             --------------------------
	.section	.nv.callgraph,"",@"SHT_CUDA_CALLGRAPH"
	.align	4
	.sectionentsize	8
	.align		4
        /*0000*/ 	.word	0x00000000
	.align		4
        /*0004*/ 	.word	0xffffffff
	.align		4
        /*0008*/ 	.word	0x00000000
	.align		4
        /*000c*/ 	.word	0xfffffffe
	.align		4
        /*0010*/ 	.word	0x00000000
	.align		4
        /*0014*/ 	.word	0xfffffffd
	.align		4
        /*0018*/ 	.word	0x00000000
	.align		4
        /*001c*/ 	.word	0xfffffffc


//--------------------- .text._Z12csr_multiplyPiS_S_S_S_S_ --------------------------
	.section	.text._Z12csr_multiplyPiS_S_S_S_S_,"ax",@progbits
	.align	128
        .global         _Z12csr_multiplyPiS_S_S_S_S_
        .type           _Z12csr_multiplyPiS_S_S_S_S_,@function
        .size           _Z12csr_multiplyPiS_S_S_S_S_,(.L_x_13 - _Z12csr_multiplyPiS_S_S_S_S_)
        .other          _Z12csr_multiplyPiS_S_S_S_S_,@"STO_CUDA_ENTRY STV_DEFAULT"
_Z12csr_multiplyPiS_S_S_S_S_:
.text._Z12csr_multiplyPiS_S_S_S_S_:
[----:B------:R-:W-:Y:S08]  /*0000*/  LDC R1, c[0x0][0x37c] ;  /* 0x0000df00ff017b82 */ /* 0x000ff00000000800 */
[----:B------:R-:W0:Y:S01]  /*0010*/  LDC.64 R2, c[0x0][0x380] ;  /* 0x0000e000ff027b82 */ /* 0x000e220000000a00 */
[----:B------:R-:W0:Y:S02]  /*0020*/  LDCU.64 UR6, c[0x0][0x358] ;  /* 0x00006b00ff0677ac */ /* 0x000e240008000a00 */
[----:B0-----:R-:W2:Y:S01]  /*0030*/  LDG.E R3, desc[UR6][R2.64] ;  /* 0x0000000602037981 */ /* 0x001ea2000c1e1900 */
[----:B------:R-:W0:Y:S01]  /*0040*/  S2R R6, SR_CTAID.X ;  /* 0x0000000000067919 */ /* 0x000e220000002500 */
[----:B------:R-:W0:Y:S02]  /*0050*/  S2R R9, SR_TID.X ;  /* 0x0000000000097919 */ /* 0x000e240000002100 */
[----:B0-----:R-:W-:-:S04]  /*0060*/  LEA R6, R6, R9, 0x3 ;  /* 0x0000000906067211 */ /* 0x001fc800078e18ff */
[----:B------:R-:W-:-:S04]  /*0070*/  SHF.R.S32.HI R5, RZ, 0x1f, R6 ;  /* 0x0000001fff057819 */ /* 0x000fc80000011406 */
[----:B------:R-:W-:-:S04]  /*0080*/  LEA.HI R7, R5, R6, RZ, 0x5 ;  /* 0x0000000605077211 */ /* 0x000fc800078f28ff */
[----:B------:R-:W-:-:S04]  /*0090*/  SHF.R.S32.HI R0, RZ, 0x5, R7 ;  /* 0x00000005ff007819 */ /* 0x000fc80000011407 */
[----:B--2---:R-:W-:-:S13]  /*00a0*/  ISETP.GE.AND P0, PT, R0, R3, PT ;  /* 0x000000030000720c */ /* 0x004fda0003f06270 */
[----:B------:R-:W-:Y:S05]  /*00b0*/  @P0 EXIT ;  /* 0x000000000000094d */ /* 0x000fea0003800000 */
[----:B------:R-:W0:Y:S02]  /*00c0*/  LDC.64 R4, c[0x0][0x388] ;  /* 0x0000e200ff047b82 */ /* 0x000e240000000a00 */
[----:B0-----:R-:W-:-:S05]  /*00d0*/  IMAD.WIDE R4, R0, 0x4, R4 ;  /* 0x0000000400047825 */ /* 0x001fca00078e0204 */
[----:B------:R-:W2:Y:S04]  /*00e0*/  LDG.E R8, desc[UR6][R4.64] ;  /* 0x0000000604087981 */ /* 0x000ea8000c1e1900 */
[----:B------:R-:W3:Y:S01]  /*00f0*/  LDG.E R10, desc[UR6][R4.64+0x4] ;  /* 0x00000406040a7981 */ /* 0x000ee2000c1e1900 */
[----:B------:R-:W0:Y:S01]  /*0100*/  S2UR UR5, SR_CgaCtaId ;  /* 0x00000000000579c3 */ /* 0x000e220000008800 */
[----:B------:R-:W-:Y:S01]  /*0110*/  UMOV UR4, 0x400 ;  /* 0x0000040000047882 */ /* 0x000fe20000000000 */
[----:B------:R-:W-:Y:S01]  /*0120*/  LOP3.LUT R3, R7, 0xffffffe0, RZ, 0xc0, !PT ;  /* 0xffffffe007037812 */ /* 0x000fe200078ec0ff */
[----:B------:R-:W-:Y:S01]  /*0130*/  BSSY.RECONVERGENT B0, `(.L_x_0) ;  /* 0x00000de000007945 */ /* 0x000fe20003800200 */
[----:B------:R-:W-:Y:S02]  /*0140*/  HFMA2 R27, -RZ, RZ, 0, 0 ;  /* 0x00000000ff1b7431 */ /* 0x000fe400000001ff */
[----:B------:R-:W-:Y:S01]  /*0150*/  IADD3 R3, PT, PT, R6, -R3, RZ ;  /* 0x8000000306037210 */ /* 0x000fe20007ffe0ff */
[----:B0-----:R-:W-:-:S06]  /*0160*/  ULEA UR4, UR5, UR4, 0x18 ;  /* 0x0000000405047291 */ /* 0x001fcc000f8ec0ff */
[----:B------:R-:W-:-:S05]  /*0170*/  LEA R2, R9, UR4, 0x2 ;  /* 0x0000000409027c11 */ /* 0x000fca000f8e10ff */
[----:B------:R0:W-:Y:S01]  /*0180*/  STS [R2], RZ ;  /* 0x000000ff02007388 */ /* 0x0001e20000000800 */
[----:B--2---:R-:W-:-:S04]  /*0190*/  IADD3 R7, PT, PT, R3, R8, RZ ;  /* 0x0000000803077210 */ /* 0x004fc80007ffe0ff */
[----:B---3--:R-:W-:-:S13]  /*01a0*/  ISETP.GE.AND P0, PT, R7, R10, PT ;  /* 0x0000000a0700720c */ /* 0x008fda0003f06270 */
[----:B0-----:R-:W-:Y:S05]  /*01b0*/  @P0 BRA `(.L_x_1) ;  /* 0x0000000c00540947 */ /* 0x001fea0003800000 */
[----:B------:R-:W-:Y:S01]  /*01c0*/  MOV R5, R7 ;  /* 0x0000000700057202 */ /* 0x000fe20000000f00 */
[----:B------:R-:W-:Y:S01]  /*01d0*/  BSSY.RECONVERGENT B1, `(.L_x_2) ;  /* 0x000006a000017945 */ /* 0x000fe20003800200 */
[----:B------:R-:W-:Y:S02]  /*01e0*/  LOP3.LUT R8, RZ, R8, RZ, 0x33, !PT ;  /* 0x00000008ff087212 */ /* 0x000fe400078e33ff */
[----:B------:R-:W-:Y:S02]  /*01f0*/  VIADDMNMX R10, R5, 0x20, R10, !PT ;  /* 0x00000020050a7846 */ /* 0x000fe4000780010a */
[----:B------:R-:W-:Y:S02]  /*0200*/  MOV R27, RZ ;  /* 0x000000ff001b7202 */ /* 0x000fe40000000f00 */
[----:B------:R-:W-:-:S04]  /*0210*/  IADD3 R8, PT, PT, -R3, R10, R8 ;  /* 0x0000000a03087210 */ /* 0x000fc80007ffe108 */
[C---:B------:R-:W-:Y:S02]  /*0220*/  ISETP.GE.U32.AND P0, PT, R8.reuse, 0x1e0, PT ;  /* 0x000001e00800780c */ /* 0x040fe40003f06070 */
[----:B------:R-:W-:-:S04]  /*0230*/  LEA.HI R6, R8, 0x1, RZ, 0x1b ;  /* 0x0000000108067811 */ /* 0x000fc800078fd8ff */
[----:B------:R-:W-:-:S04]  /*0240*/  LOP3.LUT R7, R6, 0xf, RZ, 0xc0, !PT ;  /* 0x0000000f06077812 */ /* 0x000fc800078ec0ff */
[----:B------:R-:W-:-:S03]  /*0250*/  ISETP.NE.AND P1, PT, R7, RZ, PT ;  /* 0x000000ff0700720c */ /* 0x000fc60003f25270 */
[----:B------:R-:W-:Y:S10]  /*0260*/  @!P0 BRA `(.L_x_3) ;  /* 0x0000000400808947 */ /* 0x000ff40003800000 */
[----:B------:R-:W0:Y:S01]  /*0270*/  LDC.64 R12, c[0x0][0x390] ;  /* 0x0000e400ff0c7b82 */ /* 0x000e220000000a00 */
[----:B------:R-:W-:Y:S02]  /*0280*/  LOP3.LUT R4, R6, 0xffffff0, RZ, 0xc0, !PT ;  /* 0x0ffffff006047812 */ /* 0x000fe400078ec0ff */
[----:B------:R-:W-:Y:S02]  /*0290*/  MOV R27, RZ ;  /* 0x000000ff001b7202 */ /* 0x000fe40000000f00 */
[----:B------:R-:W-:-:S03]  /*02a0*/  IADD3 R4, PT, PT, -R4, RZ, RZ ;  /* 0x000000ff04047210 */ /* 0x000fc60007ffe1ff */
[----:B------:R-:W1:Y:S01]  /*02b0*/  LDC.64 R14, c[0x0][0x398] ;  /* 0x0000e600ff0e7b82 */ /* 0x000e620000000a00 */
[----:B0-----:R-:W-:-:S04]  /*02c0*/  IADD3 R12, P2, PT, R12, 0x400, RZ ;  /* 0x000004000c0c7810 */ /* 0x001fc80007f5e0ff */
[----:B------:R-:W-:Y:S02]  /*02d0*/  IADD3.X R13, PT, PT, RZ, R13, RZ, P2, !PT ;  /* 0x0000000dff0d7210 */ /* 0x000fe400017fe4ff */
[----:B-1----:R-:W-:-:S04]  /*02e0*/  IADD3 R14, P0, PT, R14, 0x400, RZ ;  /* 0x000004000e0e7810 */ /* 0x002fc80007f1e0ff */
[----:B------:R-:W-:-:S09]  /*02f0*/  IADD3.X R15, PT, PT, RZ, R15, RZ, P0, !PT ;  /* 0x0000000fff0f7210 */ /* 0x000fd200007fe4ff */
.L_x_4:
[C---:B------:R-:W-:Y:S01]  /*0300*/  IMAD.WIDE R28, R5.reuse, 0x4, R12 ;  /* 0x00000004051c7825 */ /* 0x040fe200078e020c */
[----:B------:R-:W0:Y:S04]  /*0310*/  LDC.64 R16, c[0x0][0x3a0] ;  /* 0x0000e800ff107b82 */ /* 0x000e280000000a00 */
[----:B------:R-:W0:Y:S04]  /*0320*/  LDG.E R23, desc[UR6][R28.64+-0x400] ;  /* 0xfffc00061c177981 */ /* 0x000e28000c1e1900 */
[----:B------:R-:W2:Y:S01]  /*0330*/  LDG.E R9, desc[UR6][R28.64+-0x380] ;  /* 0xfffc80061c097981 */ /* 0x000ea2000c1e1900 */
[----:B------:R-:W-:-:S03]  /*0340*/  IMAD.WIDE R20, R5, 0x4, R14 ;  /* 0x0000000405147825 */ /* 0x000fc600078e020e */
[----:B------:R-:W3:Y:S04]  /*0350*/  LDG.E R25, desc[UR6][R28.64+-0x300] ;  /* 0xfffd00061c197981 */ /* 0x000ee8000c1e1900 */
[----:B------:R-:W4:Y:S04]  /*0360*/  LDG.E R19, desc[UR6][R20.64+-0x400] ;  /* 0xfffc000614137981 */ /* 0x000f28000c1e1900 */
[----:B------:R-:W5:Y:S04]  /*0370*/  LDG.E R10, desc[UR6][R20.64+-0x380] ;  /* 0xfffc8006140a7981 */ /* 0x000f68000c1e1900 */
[----:B------:R-:W5:Y:S01]  /*0380*/  LDG.E R11, desc[UR6][R28.64+-0x200] ;  /* 0xfffe00061c0b7981 */ /* 0x000f62000c1e1900 */
[----:B0-----:R-:W-:-:S05]  /*0390*/  IMAD.WIDE R22, R23, 0x4, R16 ;  /* 0x0000000417167825 */ /* 0x001fca00078e0210 */
[----:B------:R-:W4:Y:S04]  /*03a0*/  LDG.E R18, desc[UR6][R22.64] ;  /* 0x0000000616127981 */ /* 0x000f28000c1e1900 */
[----:B------:R-:W5:Y:S01]  /*03b0*/  LDG.E R23, desc[UR6][R28.64+-0x280] ;  /* 0xfffd80061c177981 */ /* 0x000f62000c1e1900 */
[----:B--2---:R-:W-:-:S06]  /*03c0*/  IMAD.WIDE R8, R9, 0x4, R16 ;  /* 0x0000000409087825 */ /* 0x004fcc00078e0210 */
[----:B------:R-:W2:Y:S01]  /*03d0*/  LDG.E R9, desc[UR6][R8.64] ;  /* 0x0000000608097981 */ /* 0x000ea2000c1e1900 */
[----:B---3--:R-:W-:-:S05]  /*03e0*/  IMAD.WIDE R24, R25, 0x4, R16 ;  /* 0x0000000419187825 */ /* 0x008fca00078e0210 */
[----:B------:R-:W3:Y:S04]  /*03f0*/  LDG.E R8, desc[UR6][R24.64] ;  /* 0x0000000618087981 */ /* 0x000ee8000c1e1900 */
[----:B------:R-:W3:Y:S04]  /*0400*/  LDG.E R25, desc[UR6][R28.64+-0x180] ;  /* 0xfffe80061c197981 */ /* 0x000ee8000c1e1900 */
[----:B------:R-:W3:Y:S01]  /*0410*/  LDG.E R24, desc[UR6][R20.64+-0x180] ;  /* 0xfffe800614187981 */ /* 0x000ee2000c1e1900 */
[----:B----4-:R-:W-:-:S03]  /*0420*/  IMAD R18, R19, R18, R27 ;  /* 0x0000001213127224 */ /* 0x010fc600078e021b */
[----:B------:R-:W3:Y:S04]  /*0430*/  LDG.E R19, desc[UR6][R20.64+-0x300] ;  /* 0xfffd000614137981 */ /* 0x000ee8000c1e1900 */
[----:B------:R-:W4:Y:S01]  /*0440*/  LDG.E R27, desc[UR6][R20.64+-0x280] ;  /* 0xfffd8006141b7981 */ /* 0x000f22000c1e1900 */
[----:B-----5:R-:W-:-:S06]  /*0450*/  IMAD.WIDE R22, R23, 0x4, R16 ;  /* 0x0000000417167825 */ /* 0x020fcc00078e0210 */
[----:B------:R-:W4:Y:S01]  /*0460*/  LDG.E R22, desc[UR6][R22.64] ;  /* 0x0000000616167981 */ /* 0x000f22000c1e1900 */
[----:B--2---:R-:W-:Y:S02]  /*0470*/  IMAD R18, R10, R9, R18 ;  /* 0x000000090a127224 */ /* 0x004fe400078e0212 */
[----:B------:R-:W-:Y:S01]  /*0480*/  IMAD.WIDE R10, R11, 0x4, R16 ;  /* 0x000000040b0a7825 */ /* 0x000fe200078e0210 */
[----:B------:R-:W2:Y:S05]  /*0490*/  LDG.E R9, desc[UR6][R20.64+-0x200] ;  /* 0xfffe000614097981 */ /* 0x000eaa000c1e1900 */
[----:B------:R-:W2:Y:S04]  /*04a0*/  LDG.E R10, desc[UR6][R10.64] ;  /* 0x000000060a0a7981 */ /* 0x000ea8000c1e1900 */
[----:B------:R-:W5:Y:S04]  /*04b0*/  LDG.E R23, desc[UR6][R28.64+-0x100] ;  /* 0xffff00061c177981 */ /* 0x000f68000c1e1900 */
[----:B------:R-:W2:Y:S01]  /*04c0*/  LDG.E R11, desc[UR6][R28.64+0x100] ;  /* 0x000100061c0b7981 */ /* 0x000ea2000c1e1900 */
[----:B---3--:R-:W-:-:S02]  /*04d0*/  IMAD R26, R19, R8, R18 ;  /* 0x00000008131a7224 */ /* 0x008fc400078e0212 */
[----:B------:R-:W-:Y:S02]  /*04e0*/  IMAD.WIDE R18, R25, 0x4, R16 ;  /* 0x0000000419127825 */ /* 0x000fe400078e0210 */
[----:B------:R-:W3:Y:S04]  /*04f0*/  LDG.E R25, desc[UR6][R28.64+-0x80] ;  /* 0xffff80061c197981 */ /* 0x000ee8000c1e1900 */
[----:B------:R-:W3:Y:S01]  /*0500*/  LDG.E R8, desc[UR6][R18.64] ;  /* 0x0000000612087981 */ /* 0x000ee2000c1e1900 */
[----:B----4-:R-:W-:-:S03]  /*0510*/  IMAD R26, R27, R22, R26 ;  /* 0x000000161b1a7224 */ /* 0x010fc600078e021a */
[----:B------:R-:W4:Y:S04]  /*0520*/  LDG.E R27, desc[UR6][R28.64] ;  /* 0x000000061c1b7981 */ /* 0x000f28000c1e1900 */
[----:B------:R-:W4:Y:S01]  /*0530*/  LDG.E R18, desc[UR6][R20.64+-0x80] ;  /* 0xffff800614127981 */ /* 0x000f22000c1e1900 */
[----:B-----5:R-:W-:-:S04]  /*0540*/  IMAD.WIDE R22, R23, 0x4, R16 ;  /* 0x0000000417167825 */ /* 0x020fc800078e0210 */
[----:B--2---:R-:W-:Y:S02]  /*0550*/  IMAD R26, R9, R10, R26 ;  /* 0x0000000a091a7224 */ /* 0x004fe400078e021a */
[----:B------:R-:W2:Y:S04]  /*0560*/  LDG.E R23, desc[UR6][R22.64] ;  /* 0x0000000616177981 */ /* 0x000ea8000c1e1900 */
[----:B------:R-:W2:Y:S04]  /*0570*/  LDG.E R10, desc[UR6][R20.64+-0x100] ;  /* 0xffff0006140a7981 */ /* 0x000ea8000c1e1900 */
[----:B------:R-:W5:Y:S04]  /*0580*/  LDG.E R9, desc[UR6][R28.64+0x80] ;  /* 0x000080061c097981 */ /* 0x000f68000c1e1900 */
[----:B------:R-:W5:Y:S01]  /*0590*/  LDG.E R22, desc[UR6][R20.64] ;  /* 0x0000000614167981 */ /* 0x000f62000c1e1900 */
[----:B---3--:R-:W-:-:S02]  /*05a0*/  IMAD R8, R24, R8, R26 ;  /* 0x0000000818087224 */ /* 0x008fc400078e021a */
[----:B------:R-:W-:-:S06]  /*05b0*/  IMAD.WIDE R24, R25, 0x4, R16 ;  /* 0x0000000419187825 */ /* 0x000fcc00078e0210 */
[----:B------:R-:W3:Y:S01]  /*05c0*/  LDG.E R24, desc[UR6][R24.64] ;  /* 0x0000000618187981 */ /* 0x000ee2000c1e1900 */
[----:B----4-:R-:W-:-:S05]  /*05d0*/  IMAD.WIDE R26, R27, 0x4, R16 ;  /* 0x000000041b1a7825 */ /* 0x010fca00078e0210 */
[----:B------:R-:W4:Y:S04]  /*05e0*/  LDG.E R19, desc[UR6][R26.64] ;  /* 0x000000061a137981 */ /* 0x000f28000c1e1900 */
[----:B------:R-:W4:Y:S04]  /*05f0*/  LDG.E R25, desc[UR6][R28.64+0x280] ;  /* 0x000280061c197981 */ /* 0x000f28000c1e1900 */
[----:B------:R-:W4:Y:S04]  /*0600*/  LDG.E R27, desc[UR6][R20.64+0x100] ;  /* 0x00010006141b7981 */ /* 0x000f28000c1e1900 */
[----:B------:R-:W4:Y:S01]  /*0610*/  LDG.E R26, desc[UR6][R20.64+0x300] ;  /* 0x00030006141a7981 */ /* 0x000f22000c1e1900 */
[----:B--2---:R-:W-:-:S02]  /*0620*/  IMAD R23, R10, R23, R8 ;  /* 0x000000170a177224 */ /* 0x004fc400078e0208 */
[----:B-----5:R-:W-:-:S04]  /*0630*/  IMAD.WIDE R8, R9, 0x4, R16 ;  /* 0x0000000409087825 */ /* 0x020fc800078e0210 */
[----:B------:R-:W-:Y:S02]  /*0640*/  IMAD.WIDE R10, R11, 0x4, R16 ;  /* 0x000000040b0a7825 */ /* 0x000fe400078e0210 */
[----:B------:R-:W2:Y:S04]  /*0650*/  LDG.E R8, desc[UR6][R8.64] ;  /* 0x0000000608087981 */ /* 0x000ea8000c1e1900 */
[----:B------:R-:W5:Y:S04]  /*0660*/  LDG.E R10, desc[UR6][R10.64] ;  /* 0x000000060a0a7981 */ /* 0x000f68000c1e1900 */
[----:B------:R-:W2:Y:S04]  /*0670*/  LDG.E R9, desc[UR6][R20.64+0x80] ;  /* 0x0000800614097981 */ /* 0x000ea8000c1e1900 */
[----:B------:R-:W5:Y:S01]  /*0680*/  LDG.E R11, desc[UR6][R20.64+0x280] ;  /* 0x00028006140b7981 */ /* 0x000f62000c1e1900 */
[----:B---3--:R-:W-:-:S03]  /*0690*/  IMAD R24, R18, R24, R23 ;  /* 0x0000001812187224 */ /* 0x008fc600078e0217 */
[----:B------:R-:W3:Y:S04]  /*06a0*/  LDG.E R18, desc[UR6][R28.64+0x180] ;  /* 0x000180061c127981 */ /* 0x000ee8000c1e1900 */
[----:B------:R-:W3:Y:S01]  /*06b0*/  LDG.E R23, desc[UR6][R28.64+0x200] ;  /* 0x000200061c177981 */ /* 0x000ee2000c1e1900 */
[----:B----4-:R-:W-:-:S03]  /*06c0*/  IMAD R22, R22, R19, R24 ;  /* 0x0000001316167224 */ /* 0x010fc600078e0218 */
[----:B------:R-:W4:Y:S04]  /*06d0*/  LDG.E R19, desc[UR6][R28.64+0x300] ;  /* 0x000300061c137981 */ /* 0x000f28000c1e1900 */
[----:B------:R-:W4:Y:S01]  /*06e0*/  LDG.E R29, desc[UR6][R28.64+0x380] ;  /* 0x000380061c1d7981 */ /* 0x000f22000c1e1900 */
[----:B------:R-:W-:-:S06]  /*06f0*/  IMAD.WIDE R24, R25, 0x4, R16 ;  /* 0x0000000419187825 */ /* 0x000fcc00078e0210 */
[----:B------:R-:W4:Y:S01]  /*0700*/  LDG.E R24, desc[UR6][R24.64] ;  /* 0x0000000618187981 */ /* 0x000f22000c1e1900 */
[----:B--2---:R-:W-:-:S03]  /*0710*/  IMAD R8, R9, R8, R22 ;  /* 0x0000000809087224 */ /* 0x004fc600078e0216 */
[----:B------:R-:W2:Y:S01]  /*0720*/  LDG.E R9, desc[UR6][R20.64+0x180] ;  /* 0x0001800614097981 */ /* 0x000ea2000c1e1900 */
[----:B-----5:R-:W-:-:S03]  /*0730*/  IMAD R8, R27, R10, R8 ;  /* 0x0000000a1b087224 */ /* 0x020fc600078e0208 */
[----:B------:R-:W5:Y:S04]  /*0740*/  LDG.E R10, desc[UR6][R20.64+0x200] ;  /* 0x00020006140a7981 */ /* 0x000f68000c1e1900 */
[----:B------:R3:W5:Y:S02]  /*0750*/  LDG.E R27, desc[UR6][R20.64+0x380] ;  /* 0x00038006141b7981 */ /* 0x000764000c1e1900 */
[----:B---3--:R-:W-:-:S04]  /*0760*/  IMAD.WIDE R20, R18, 0x4, R16 ;  /* 0x0000000412147825 */ /* 0x008fc800078e0210 */
[--C-:B------:R-:W-:Y:S02]  /*0770*/  IMAD.WIDE R22, R23, 0x4, R16.reuse ;  /* 0x0000000417167825 */ /* 0x100fe400078e0210 */
[----:B------:R-:W2:Y:S02]  /*0780*/  LDG.E R20, desc[UR6][R20.64] ;  /* 0x0000000614147981 */ /* 0x000ea4000c1e1900 */
[--C-:B----4-:R-:W-:Y:S02]  /*0790*/  IMAD.WIDE R18, R19, 0x4, R16.reuse ;  /* 0x0000000413127825 */ /* 0x110fe400078e0210 */
[----:B------:R-:W5:Y:S04]  /*07a0*/  LDG.E R23, desc[UR6][R22.64] ;  /* 0x0000000616177981 */ /* 0x000f68000c1e1900 */
[----:B------:R-:W3:Y:S01]  /*07b0*/  LDG.E R18, desc[UR6][R18.64] ;  /* 0x0000000612127981 */ /* 0x000ee2000c1e1900 */
[----:B------:R-:W-:-:S06]  /*07c0*/  IMAD.WIDE R16, R29, 0x4, R16 ;  /* 0x000000041d107825 */ /* 0x000fcc00078e0210 */
[----:B------:R-:W4:Y:S01]  /*07d0*/  LDG.E R16, desc[UR6][R16.64] ;  /* 0x0000000610107981 */ /* 0x000f22000c1e1900 */
[----:B------:R-:W-:-:S04]  /*07e0*/  IADD3 R4, PT, PT, R4, 0x10, RZ ;  /* 0x0000001004047810 */ /* 0x000fc80007ffe0ff */
[----:B------:R-:W-:Y:S02]  /*07f0*/  ISETP.NE.AND P0, PT, R4, RZ, PT ;  /* 0x000000ff0400720c */ /* 0x000fe40003f05270 */
[----:B------:R-:W-:Y:S01]  /*0800*/  IADD3 R5, PT, PT, R5, 0x200, RZ ;  /* 0x0000020005057810 */ /* 0x000fe20007ffe0ff */
[----:B--2---:R-:W-:-:S04]  /*0810*/  IMAD R8, R9, R20, R8 ;  /* 0x0000001409087224 */ /* 0x004fc800078e0208 */
[----:B-----5:R-:W-:-:S04]  /*0820*/  IMAD R8, R10, R23, R8 ;  /* 0x000000170a087224 */ /* 0x020fc800078e0208 */
[----:B------:R-:W-:-:S04]  /*0830*/  IMAD R11, R11, R24, R8 ;  /* 0x000000180b0b7224 */ /* 0x000fc800078e0208 */
[----:B---3--:R-:W-:-:S04]  /*0840*/  IMAD R26, R26, R18, R11 ;  /* 0x000000121a1a7224 */ /* 0x008fc800078e020b */
[----:B----4-:R-:W-:Y:S01]  /*0850*/  IMAD R27, R27, R16, R26 ;  /* 0x000000101b1b7224 */ /* 0x010fe200078e021a */
[----:B------:R-:W-:Y:S06]  /*0860*/  @P0 BRA `(.L_x_4) ;  /* 0xfffffff800a40947 */ /* 0x000fec000383ffff */
.L_x_3:
[----:B------:R-:W-:Y:S05]  /*0870*/  BSYNC.RECONVERGENT B1 ;  /* 0x0000000000017941 */ /* 0x000fea0003800200 */
.L_x_2:
[----:B------:R-:W-:Y:S04]  /*0880*/  BSSY.RECONVERGENT B1, `(.L_x_5) ;  /* 0x0000067000017945 */ /* 0x000fe80003800200 */
[----:B------:R-:W-:Y:S05]  /*0890*/  @!P1 BRA `(.L_x_6) ;  /* 0x0000000400949947 */ /* 0x000fea0003800000 */
[----:B------:R-:W-:Y:S01]  /*08a0*/  ISETP.GE.U32.AND P0, PT, R7, 0x8, PT ;  /* 0x000000080700780c */ /* 0x000fe20003f06070 */
[----:B------:R-:W-:Y:S01]  /*08b0*/  BSSY.RECONVERGENT B2, `(.L_x_7) ;  /* 0x0000032000027945 */ /* 0x000fe20003800200 */
[----:B------:R-:W-:-:S04]  /*08c0*/  LOP3.LUT R22, R6, 0x7, RZ, 0xc0, !PT ;  /* 0x0000000706167812 */ /* 0x000fc800078ec0ff */
[----:B------:R-:W-:-:S07]  /*08d0*/  ISETP.NE.AND P1, PT, R22, RZ, PT ;  /* 0x000000ff1600720c */ /* 0x000fce0003f25270 */
[----:B------:R-:W-:Y:S06]  /*08e0*/  @!P0 BRA `(.L_x_8) ;  /* 0x0000000000b88947 */ /* 0x000fec0003800000 */
[----:B------:R-:W0:Y:S08]  /*08f0*/  LDC.64 R28, c[0x0][0x390] ;  /* 0x0000e400ff1c7b82 */ /* 0x000e300000000a00 */
[----:B------:R-:W1:Y:S08]  /*0900*/  LDC.64 R10, c[0x0][0x3a0] ;  /* 0x0000e800ff0a7b82 */ /* 0x000e700000000a00 */
[----:B------:R-:W2:Y:S01]  /*0910*/  LDC.64 R8, c[0x0][0x398] ;  /* 0x0000e600ff087b82 */ /* 0x000ea20000000a00 */
[----:B0-----:R-:W-:-:S05]  /*0920*/  IMAD.WIDE R28, R5, 0x4, R28 ;  /* 0x00000004051c7825 */ /* 0x001fca00078e021c */
[----:B------:R-:W1:Y:S04]  /*0930*/  LDG.E R21, desc[UR6][R28.64] ;  /* 0x000000061c157981 */ /* 0x000e68000c1e1900 */
[----:B------:R-:W3:Y:S04]  /*0940*/  LDG.E R13, desc[UR6][R28.64+0x80] ;  /* 0x000080061c0d7981 */ /* 0x000ee8000c1e1900 */
[----:B------:R-:W4:Y:S04]  /*0950*/  LDG.E R25, desc[UR6][R28.64+0x100] ;  /* 0x000100061c197981 */ /* 0x000f28000c1e1900 */
[----:B------:R-:W5:Y:S01]  /*0960*/  LDG.E R15, desc[UR6][R28.64+0x180] ;  /* 0x000180061c0f7981 */ /* 0x000f62000c1e1900 */
[----:B--2---:R-:W-:-:S03]  /*0970*/  IMAD.WIDE R8, R5, 0x4, R8 ;  /* 0x0000000405087825 */ /* 0x004fc600078e0208 */
[----:B------:R-:W2:Y:S04]  /*0980*/  LDG.E R17, desc[UR6][R28.64+0x200] ;  /* 0x000200061c117981 */ /* 0x000ea8000c1e1900 */
[----:B------:R-:W2:Y:S04]  /*0990*/  LDG.E R18, desc[UR6][R8.64] ;  /* 0x0000000608127981 */ /* 0x000ea8000c1e1900 */
[----:B------:R-:W2:Y:S04]  /*09a0*/  LDG.E R19, desc[UR6][R28.64+0x280] ;  /* 0x000280061c137981 */ /* 0x000ea8000c1e1900 */
[----:B------:R-:W2:Y:S04]  /*09b0*/  LDG.E R23, desc[UR6][R28.64+0x300] ;  /* 0x000300061c177981 */ /* 0x000ea8000c1e1900 */
[----:B------:R-:W2:Y:S04]  /*09c0*/  LDG.E R7, desc[UR6][R28.64+0x380] ;  /* 0x000380061c077981 */ /* 0x000ea8000c1e1900 */
[----:B------:R-:W2:Y:S04]  /*09d0*/  LDG.E R24, desc[UR6][R8.64+0x100] ;  /* 0x0001000608187981 */ /* 0x000ea8000c1e1900 */
[----:B------:R-:W2:Y:S01]  /*09e0*/  LDG.E R28, desc[UR6][R8.64+0x180] ;  /* 0x00018006081c7981 */ /* 0x000ea2000c1e1900 */
[----:B-1----:R-:W-:-:S05]  /*09f0*/  IMAD.WIDE R20, R21, 0x4, R10 ;  /* 0x0000000415147825 */ /* 0x002fca00078e020a */
[----:B------:R3:W2:Y:S02]  /*0a00*/  LDG.E R26, desc[UR6][R20.64] ;  /* 0x00000006141a7981 */ /* 0x0006a4000c1e1900 */
[----:B---3--:R-:W-:-:S04]  /*0a10*/  IMAD.WIDE R20, R13, 0x4, R10 ;  /* 0x000000040d147825 */ /* 0x008fc800078e020a */
[--C-:B----4-:R-:W-:Y:S01]  /*0a20*/  IMAD.WIDE R12, R25, 0x4, R10.reuse ;  /* 0x00000004190c7825 */ /* 0x110fe200078e020a */
[----:B------:R0:W3:Y:S04]  /*0a30*/  LDG.E R4, desc[UR6][R20.64] ;  /* 0x0000000614047981 */ /* 0x0000e8000c1e1900 */
[----:B------:R-:W3:Y:S01]  /*0a40*/  LDG.E R25, desc[UR6][R8.64+0x80] ;  /* 0x0000800608197981 */ /* 0x000ee2000c1e1900 */
[----:B-----5:R-:W-:-:S03]  /*0a50*/  IMAD.WIDE R14, R15, 0x4, R10 ;  /* 0x000000040f0e7825 */ /* 0x020fc600078e020a */
[----:B------:R-:W4:Y:S01]  /*0a60*/  LDG.E R13, desc[UR6][R12.64] ;  /* 0x000000060c0d7981 */ /* 0x000f22000c1e1900 */
[----:B--2---:R-:W-:-:S03]  /*0a70*/  IMAD.WIDE R16, R17, 0x4, R10 ;  /* 0x0000000411107825 */ /* 0x004fc600078e020a */
[----:B------:R-:W2:Y:S01]  /*0a80*/  LDG.E R15, desc[UR6][R14.64] ;  /* 0x000000060e0f7981 */ /* 0x000ea2000c1e1900 */
[----:B0-----:R-:W-:-:S03]  /*0a90*/  IMAD.WIDE R20, R23, 0x4, R10 ;  /* 0x0000000417147825 */ /* 0x001fc600078e020a */
[----:B------:R-:W5:Y:S04]  /*0aa0*/  LDG.E R16, desc[UR6][R16.64] ;  /* 0x0000000610107981 */ /* 0x000f68000c1e1900 */
[----:B------:R-:W5:Y:S04]  /*0ab0*/  LDG.E R12, desc[UR6][R8.64+0x280] ;  /* 0x00028006080c7981 */ /* 0x000f68000c1e1900 */
[----:B------:R-:W5:Y:S04]  /*0ac0*/  LDG.E R20, desc[UR6][R20.64] ;  /* 0x0000000614147981 */ /* 0x000f68000c1e1900 */
[----:B------:R-:W5:Y:S01]  /*0ad0*/  LDG.E R23, desc[UR6][R8.64+0x380] ;  /* 0x0003800608177981 */ /* 0x000f62000c1e1900 */
[----:B------:R-:W-:-:S02]  /*0ae0*/  IMAD R26, R18, R26, R27 ;  /* 0x0000001a121a7224 */ /* 0x000fc400078e021b */
[--C-:B------:R-:W-:Y:S01]  /*0af0*/  IMAD.WIDE R18, R19, 0x4, R10.reuse ;  /* 0x0000000413127825 */ /* 0x100fe200078e020a */
[----:B------:R-:W5:Y:S03]  /*0b00*/  LDG.E R27, desc[UR6][R8.64+0x200] ;  /* 0x00020006081b7981 */ /* 0x000f66000c1e1900 */
[----:B------:R-:W-:Y:S02]  /*0b10*/  IMAD.WIDE R10, R7, 0x4, R10 ;  /* 0x00000004070a7825 */ /* 0x000fe400078e020a */
[----:B------:R-:W5:Y:S04]  /*0b20*/  LDG.E R19, desc[UR6][R18.64] ;  /* 0x0000000612137981 */ /* 0x000f68000c1e1900 */
[----:B------:R-:W5:Y:S04]  /*0b30*/  LDG.E R7, desc[UR6][R8.64+0x300] ;  /* 0x0003000608077981 */ /* 0x000f68000c1e1900 */
[----:B------:R-:W5:Y:S01]  /*0b40*/  LDG.E R10, desc[UR6][R10.64] ;  /* 0x000000060a0a7981 */ /* 0x000f62000c1e1900 */
[----:B---3--:R-:W-:-:S04]  /*0b50*/  IMAD R4, R25, R4, R26 ;  /* 0x0000000419047224 */ /* 0x008fc800078e021a */
[----:B----4-:R-:W-:-:S04]  /*0b60*/  IMAD R4, R24, R13, R4 ;  /* 0x0000000d18047224 */ /* 0x010fc800078e0204 */
[----:B--2---:R-:W-:Y:S01]  /*0b70*/  IMAD R4, R28, R15, R4 ;  /* 0x0000000f1c047224 */ /* 0x004fe200078e0204 */
[----:B------:R-:W-:-:S03]  /*0b80*/  IADD3 R5, PT, PT, R5, 0x100, RZ ;  /* 0x0000010005057810 */ /* 0x000fc60007ffe0ff */
[----:B-----5:R-:W-:-:S04]  /*0b90*/  IMAD R4, R27, R16, R4 ;  /* 0x000000101b047224 */ /* 0x020fc800078e0204 */
[----:B------:R-:W-:-:S04]  /*0ba0*/  IMAD R4, R12, R19, R4 ;  /* 0x000000130c047224 */ /* 0x000fc800078e0204 */
[----:B------:R-:W-:-:S04]  /*0bb0*/  IMAD R4, R7, R20, R4 ;  /* 0x0000001407047224 */ /* 0x000fc800078e0204 */
[----:B------:R-:W-:-:S07]  /*0bc0*/  IMAD R27, R23, R10, R4 ;  /* 0x0000000a171b7224 */ /* 0x000fce00078e0204 */
.L_x_8:
[----:B------:R-:W-:Y:S05]  /*0bd0*/  BSYNC.RECONVERGENT B2 ;  /* 0x0000000000027941 */ /* 0x000fea0003800200 */
.L_x_7:
[----:B------:R-:W-:Y:S05]  /*0be0*/  @!P1 BRA `(.L_x_6) ;  /* 0x0000000000c09947 */ /* 0x000fea0003800000 */
[----:B------:R-:W-:Y:S01]  /*0bf0*/  ISETP.GE.U32.AND P0, PT, R22, 0x4, PT ;  /* 0x000000041600780c */ /* 0x000fe20003f06070 */
[----:B------:R-:W-:Y:S01]  /*0c00*/  BSSY.RECONVERGENT B2, `(.L_x_9) ;  /* 0x000001e000027945 */ /* 0x000fe20003800200 */
[----:B------:R-:W-:-:S04]  /*0c10*/  LOP3.LUT R6, R6, 0x3, RZ, 0xc0, !PT ;  /* 0x0000000306067812 */ /* 0x000fc800078ec0ff */
[----:B------:R-:W-:-:S07]  /*0c20*/  ISETP.NE.AND P1, PT, R6, RZ, PT ;  /* 0x000000ff0600720c */ /* 0x000fce0003f25270 */
[----:B------:R-:W-:Y:S06]  /*0c30*/  @!P0 BRA `(.L_x_10) ;  /* 0x0000000000688947 */ /* 0x000fec0003800000 */
[----:B------:R-:W0:Y:S08]  /*0c40*/  LDC.64 R8, c[0x0][0x390] ;  /* 0x0000e400ff087b82 */ /* 0x000e300000000a00 */
[----:B------:R-:W1:Y:S01]  /*0c50*/  LDC.64 R10, c[0x0][0x398] ;  /* 0x0000e600ff0a7b82 */ /* 0x000e620000000a00 */
[----:B0-----:R-:W-:-:S07]  /*0c60*/  IMAD.WIDE R16, R5, 0x4, R8 ;  /* 0x0000000405107825 */ /* 0x001fce00078e0208 */
[----:B------:R-:W0:Y:S01]  /*0c70*/  LDC.64 R8, c[0x0][0x3a0] ;  /* 0x0000e800ff087b82 */ /* 0x000e220000000a00 */
[----:B------:R-:W0:Y:S04]  /*0c80*/  LDG.E R19, desc[UR6][R16.64] ;  /* 0x0000000610137981 */ /* 0x000e28000c1e1900 */
[----:B------:R-:W2:Y:S04]  /*0c90*/  LDG.E R13, desc[UR6][R16.64+0x80] ;  /* 0x00008006100d7981 */ /* 0x000ea8000c1e1900 */
[----:B------:R-:W3:Y:S04]  /*0ca0*/  LDG.E R15, desc[UR6][R16.64+0x100] ;  /* 0x00010006100f7981 */ /* 0x000ee8000c1e1900 */
[----:B------:R-:W4:Y:S01]  /*0cb0*/  LDG.E R21, desc[UR6][R16.64+0x180] ;  /* 0x0001800610157981 */ /* 0x000f22000c1e1900 */
[----:B-1----:R-:W-:-:S05]  /*0cc0*/  IMAD.WIDE R10, R5, 0x4, R10 ;  /* 0x00000004050a7825 */ /* 0x002fca00078e020a */
[----:B------:R-:W5:Y:S04]  /*0cd0*/  LDG.E R4, desc[UR6][R10.64] ;  /* 0x000000060a047981 */ /* 0x000f68000c1e1900 */
[----:B------:R-:W5:Y:S04]  /*0ce0*/  LDG.E R7, desc[UR6][R10.64+0x80] ;  /* 0x000080060a077981 */ /* 0x000f68000c1e1900 */
[----:B------:R-:W5:Y:S01]  /*0cf0*/  LDG.E R17, desc[UR6][R10.64+0x100] ;  /* 0x000100060a117981 */ /* 0x000f62000c1e1900 */
[----:B0-----:R-:W-:-:S04]  /*0d00*/  IMAD.WIDE R18, R19, 0x4, R8 ;  /* 0x0000000413127825 */ /* 0x001fc800078e0208 */
[--C-:B--2---:R-:W-:Y:S02]  /*0d10*/  IMAD.WIDE R12, R13, 0x4, R8.reuse ;  /* 0x000000040d0c7825 */ /* 0x104fe400078e0208 */
[----:B------:R-:W5:Y:S02]  /*0d20*/  LDG.E R18, desc[UR6][R18.64] ;  /* 0x0000000612127981 */ /* 0x000f64000c1e1900 */
[--C-:B---3--:R-:W-:Y:S02]  /*0d30*/  IMAD.WIDE R14, R15, 0x4, R8.reuse ;  /* 0x000000040f0e7825 */ /* 0x108fe400078e0208 */
[----:B------:R-:W2:Y:S02]  /*0d40*/  LDG.E R12, desc[UR6][R12.64] ;  /* 0x000000060c0c7981 */ /* 0x000ea4000c1e1900 */
[----:B----4-:R-:W-:Y:S02]  /*0d50*/  IMAD.WIDE R8, R21, 0x4, R8 ;  /* 0x0000000415087825 */ /* 0x010fe400078e0208 */
[----:B------:R-:W3:Y:S04]  /*0d60*/  LDG.E R14, desc[UR6][R14.64] ;  /* 0x000000060e0e7981 */ /* 0x000ee8000c1e1900 */
[----:B------:R-:W4:Y:S04]  /*0d70*/  LDG.E R21, desc[UR6][R10.64+0x180] ;  /* 0x000180060a157981 */ /* 0x000f28000c1e1900 */
[----:B------:R-:W4:Y:S01]  /*0d80*/  LDG.E R8, desc[UR6][R8.64] ;  /* 0x0000000608087981 */ /* 0x000f22000c1e1900 */
[----:B------:R-:W-:Y:S01]  /*0d90*/  IADD3 R5, PT, PT, R5, 0x80, RZ ;  /* 0x0000008005057810 */ /* 0x000fe20007ffe0ff */
[----:B-----5:R-:W-:-:S04]  /*0da0*/  IMAD R4, R4, R18, R27 ;  /* 0x0000001204047224 */ /* 0x020fc800078e021b */
[----:B--2---:R-:W-:-:S04]  /*0db0*/  IMAD R4, R7, R12, R4 ;  /* 0x0000000c07047224 */ /* 0x004fc800078e0204 */
[----:B---3--:R-:W-:-:S04]  /*0dc0*/  IMAD R4, R17, R14, R4 ;  /* 0x0000000e11047224 */ /* 0x008fc800078e0204 */
[----:B----4-:R-:W-:-:S07]  /*0dd0*/  IMAD R27, R21, R8, R4 ;  /* 0x00000008151b7224 */ /* 0x010fce00078e0204 */
.L_x_10:
[----:B------:R-:W-:Y:S05]  /*0de0*/  BSYNC.RECONVERGENT B2 ;  /* 0x0000000000027941 */ /* 0x000fea0003800200 */
.L_x_9:
[----:B------:R-:W-:Y:S05]  /*0df0*/  @!P1 BRA `(.L_x_6) ;  /* 0x00000000003c9947 */ /* 0x000fea0003800000 */
[----:B------:R-:W0:Y:S01]  /*0e00*/  LDC.64 R8, c[0x0][0x3a0] ;  /* 0x0000e800ff087b82 */ /* 0x000e220000000a00 */
[----:B------:R-:W-:-:S07]  /*0e10*/  IADD3 R4, PT, PT, -R6, RZ, RZ ;  /* 0x000000ff06047210 */ /* 0x000fce0007ffe1ff */
[----:B------:R-:W1:Y:S08]  /*0e20*/  LDC.64 R10, c[0x0][0x390] ;  /* 0x0000e400ff0a7b82 */ /* 0x000e700000000a00 */
[----:B------:R-:W2:Y:S02]  /*0e30*/  LDC.64 R12, c[0x0][0x398] ;  /* 0x0000e600ff0c7b82 */ /* 0x000ea40000000a00 */
.L_x_11:
[----:B-1----:R-:W-:-:S06]  /*0e40*/  IMAD.WIDE R6, R5, 0x4, R10 ;  /* 0x0000000405067825 */ /* 0x002fcc00078e020a */
[----:B------:R-:W0:Y:S01]  /*0e50*/  LDG.E R7, desc[UR6][R6.64] ;  /* 0x0000000606077981 */ /* 0x000e22000c1e1900 */
[----:B--2---:R-:W-:-:S06]  /*0e60*/  IMAD.WIDE R14, R5, 0x4, R12 ;  /* 0x00000004050e7825 */ /* 0x004fcc00078e020c */
[----:B------:R-:W2:Y:S01]  /*0e70*/  LDG.E R14, desc[UR6][R14.64] ;  /* 0x000000060e0e7981 */ /* 0x000ea2000c1e1900 */
[----:B------:R-:W-:Y:S01]  /*0e80*/  IADD3 R4, PT, PT, R4, 0x1, RZ ;  /* 0x0000000104047810 */ /* 0x000fe20007ffe0ff */
[----:B0-----:R-:W-:-:S06]  /*0e90*/  IMAD.WIDE R16, R7, 0x4, R8 ;  /* 0x0000000407107825 */ /* 0x001fcc00078e0208 */
[----:B------:R-:W2:Y:S01]  /*0ea0*/  LDG.E R16, desc[UR6][R16.64] ;  /* 0x0000000610107981 */ /* 0x000ea2000c1e1900 */
[----:B------:R-:W-:Y:S02]  /*0eb0*/  ISETP.NE.AND P0, PT, R4, RZ, PT ;  /* 0x000000ff0400720c */ /* 0x000fe40003f05270 */
[----:B------:R-:W-:Y:S01]  /*0ec0*/  IADD3 R5, PT, PT, R5, 0x20, RZ ;  /* 0x0000002005057810 */ /* 0x000fe20007ffe0ff */
[----:B--2---:R-:W-:-:S10]  /*0ed0*/  IMAD R27, R14, R16, R27 ;  /* 0x000000100e1b7224 */ /* 0x004fd400078e021b */
[----:B------:R-:W-:Y:S05]  /*0ee0*/  @P0 BRA `(.L_x_11) ;  /* 0xfffffffc00d40947 */ /* 0x000fea000383ffff */
.L_x_6:
[----:B------:R-:W-:Y:S05]  /*0ef0*/  BSYNC.RECONVERGENT B1 ;  /* 0x0000000000017941 */ /* 0x000fea0003800200 */
.L_x_5:
[----:B------:R0:W-:Y:S02]  /*0f00*/  STS [R2], R27 ;  /* 0x0000001b02007388 */ /* 0x0001e40000000800 */
.L_x_1:
[----:B------:R-:W-:Y:S05]  /*0f10*/  BSYNC.RECONVERGENT B0 ;  /* 0x0000000000007941 */ /* 0x000fea0003800200 */
.L_x_0:
[C---:B------:R-:W-:Y:S02]  /*0f20*/  ISETP.GT.AND P2, PT, R3.reuse, 0xf, PT ;  /* 0x0000000f0300780c */ /* 0x040fe40003f44270 */
[C---:B------:R-:W-:Y:S02]  /*0f30*/  ISETP.GT.AND P3, PT, R3.reuse, 0x7, PT ;  /* 0x000000070300780c */ /* 0x040fe40003f64270 */
[C---:B------:R-:W-:Y:S02]  /*0f40*/  ISETP.GT.AND P4, PT, R3.reuse, 0x3, PT ;  /* 0x000000030300780c */ /* 0x040fe40003f84270 */
[C---:B------:R-:W-:Y:S02]  /*0f50*/  ISETP.GT.AND P1, PT, R3.reuse, 0x1, PT ;  /* 0x000000010300780c */ /* 0x040fe40003f24270 */
[----:B------:R-:W-:-:S05]  /*0f60*/  ISETP.GT.AND P0, PT, R3, RZ, PT ;  /* 0x000000ff0300720c */ /* 0x000fca0003f04270 */
[----:B------:R-:W0:Y:S04]  /*0f70*/  @!P2 LDS R4, [R2+0x40] ;  /* 0x000040000204a984 */ /* 0x000e280000000800 */
[----:B------:R-:W1:Y:S04]  /*0f80*/  @!P3 LDS R6, [R2+0x20] ;  /* 0x000020000206b984 */ /* 0x000e680000000800 */
[----:B------:R-:W2:Y:S04]  /*0f90*/  @!P4 LDS R8, [R2+0x10] ;  /* 0x000010000208c984 */ /* 0x000ea80000000800 */
[----:B------:R-:W3:Y:S04]  /*0fa0*/  @!P1 LDS R10, [R2+0x8] ;  /* 0x00000800020a9984 */ /* 0x000ee80000000800 */
[----:B------:R-:W4:Y:S01]  /*0fb0*/  @!P0 LDS R12, [R2+0x4] ;  /* 0x00000400020c8984 */ /* 0x000f220000000800 */
[----:B0-----:R-:W-:-:S05]  /*0fc0*/  @!P2 IADD3 R27, PT, PT, R27, R4, RZ ;  /* 0x000000041b1ba210 */ /* 0x001fca0007ffe0ff */
[----:B------:R1:W-:Y:S01]  /*0fd0*/  @!P2 STS [R2], R27 ;  /* 0x0000001b0200a388 */ /* 0x0003e20000000800 */
[----:B------:R-:W-:Y:S02]  /*0fe0*/  ISETP.NE.AND P2, PT, R3, RZ, PT ;  /* 0x000000ff0300720c */ /* 0x000fe40003f45270 */
[----:B-1----:R-:W-:-:S05]  /*0ff0*/  @!P3 IADD3 R27, PT, PT, R27, R6, RZ ;  /* 0x000000061b1bb210 */ /* 0x002fca0007ffe0ff */
[----:B------:R2:W-:Y:S02]  /*1000*/  @!P3 STS [R2], R27 ;  /* 0x0000001b0200b388 */ /* 0x0005e40000000800 */
[----:B--2---:R-:W-:-:S05]  /*1010*/  @!P4 IADD3 R27, PT, PT, R27, R8, RZ ;  /* 0x000000081b1bc210 */ /* 0x004fca0007ffe0ff */
[----:B------:R3:W-:Y:S02]  /*1020*/  @!P4 STS [R2], R27 ;  /* 0x0000001b0200c388 */ /* 0x0007e40000000800 */
[----:B---3--:R-:W-:-:S05]  /*1030*/  @!P1 IADD3 R27, PT, PT, R27, R10, RZ ;  /* 0x0000000a1b1b9210 */ /* 0x008fca0007ffe0ff */
[----:B------:R4:W-:Y:S02]  /*1040*/  @!P1 STS [R2], R27 ;  /* 0x0000001b02009388 */ /* 0x0009e40000000800 */
[----:B----4-:R-:W-:-:S05]  /*1050*/  @!P0 IADD3 R27, PT, PT, R27, R12, RZ ;  /* 0x0000000c1b1b8210 */ /* 0x010fca0007ffe0ff */
[----:B------:R0:W-:Y:S01]  /*1060*/  @!P0 STS [R2], R27 ;  /* 0x0000001b02008388 */ /* 0x0001e20000000800 */
[----:B------:R-:W-:Y:S05]  /*1070*/  @P2 EXIT ;  /* 0x000000000000294d */ /* 0x000fea0003800000 */
[----:B0-----:R-:W0:Y:S02]  /*1080*/  LDC.64 R2, c[0x0][0x3a8] ;  /* 0x0000ea00ff027b82 */ /* 0x001e240000000a00 */
[----:B0-----:R-:W-:-:S05]  /*1090*/  IMAD.WIDE R2, R0, 0x4, R2 ;  /* 0x0000000400027825 */ /* 0x001fca00078e0202 */
[----:B------:R-:W2:Y:S02]  /*10a0*/  LDG.E R0, desc[UR6][R2.64] ;  /* 0x0000000602007981 */ /* 0x000ea4000c1e1900 */
[----:B--2---:R-:W-:-:S05]  /*10b0*/  IADD3 R27, PT, PT, R0, R27, RZ ;  /* 0x0000001b001b7210 */ /* 0x004fca0007ffe0ff */
[----:B------:R-:W-:Y:S01]  /*10c0*/  STG.E desc[UR6][R2.64], R27 ;  /* 0x0000001b02007986 */ /* 0x000fe2000c101906 */
[----:B------:R-:W-:Y:S05]  /*10d0*/  EXIT ;  /* 0x000000000000794d */ /* 0x000fea0003800000 */
.L_x_12:
[----:B------:R-:W-:-:S00]  /*10e0*/  BRA `(.L_x_12) ;  /* 0xfffffffc00fc7947 */ /* 0x000fc0000383ffff */
[----:B------:R-:W-:-:S00]  /*10f0*/  NOP ;  /* 0x0000000000007918 */ /* 0x000fc00000000000 */
        /* <DEDUP_REMOVED lines=8> */
.L_x_13:


//--------------------- .nv.shared._Z12csr_multiplyPiS_S_S_S_S_ --------------------------
	.section	.nv.shared._Z12csr_multiplyPiS_S_S_S_S_,"aw",@nobits
	.sectionflags	@""
	.align	4
.nv.shared._Z12csr_multiplyPiS_S_S_S_S_:
	.zero		1056


//--------------------- .nv.shared.reserved.0     --------------------------
	.section	.nv.shared.reserved.0,"aw",@nobits
	.weak		__nv_reservedSMEM_offset_0_alias
	.size		__nv_reservedSMEM_offset_0_alias, 0, 64
	.other		__nv_reservedSMEM_offset_0_alias,@"STO_CUDA_RESERVED_SHARED STV_DEFAULT"
__nv_reservedSMEM_offset_0_alias:
	.zero		0
	.zero		64


//--------------------- .nv.constant0._Z12csr_multiplyPiS_S_S_S_S_ --------------------------
	.section	.nv.constant0._Z12csr_multiplyPiS_S_S_S_S_,"a",@progbits
	.sectionflags	@""
	.align	4
.nv.constant0._Z12csr_multiplyPiS_S_S_S_S_:
	.zero		944


//--------------------- SYMBOLS --------------------------

	.type		.nv.reservedSmem.offset0,@object
	.size		.nv.reservedSmem.offset0,0x4
	.type		.nv.reservedSmem.cap,@object
	.size		.nv.reservedSmem.cap,0x4
